//
// Generated by NVIDIA NVVM Compiler
//
// Compiler Build ID: CL-36424714
// Cuda compilation tools, release 13.0, V13.0.88
// Based on NVVM 20.0.0
//

.version 9.0
.target sm_100
.address_size 64

	// .globl	_Z13update_kernelPfiif
.extern .func  (.param .b32 func_retval0) vprintf
(
	.param .b64 vprintf_param_0,
	.param .b64 vprintf_param_1
)
;
.global .align 1 .b8 $str[4] = {37, 100, 10};

.visible .entry _Z13update_kernelPfiif(
	.param .u64 .ptr .align 1 _Z13update_kernelPfiif_param_0,
	.param .u32 _Z13update_kernelPfiif_param_1,
	.param .u32 _Z13update_kernelPfiif_param_2,
	.param .f32 _Z13update_kernelPfiif_param_3
)
{
	.reg .pred 	%p<7>;
	.reg .b32 	%r<10>;
	.reg .b32 	%f<13>;
	.reg .b64 	%rd<5>;

	ld.param.u64 	%rd1, [_Z13update_kernelPfiif_param_0];
	ld.param.u32 	%r2, [_Z13update_kernelPfiif_param_1];
	ld.param.u32 	%r3, [_Z13update_kernelPfiif_param_2];
	ld.param.f32 	%f2, [_Z13update_kernelPfiif_param_3];
	mov.u32 	%r4, %ctaid.x;
	mov.u32 	%r5, %ntid.x;
	mov.u32 	%r6, %tid.x;
	mad.lo.s32 	%r1, %r4, %r5, %r6;
	setp.lt.s32 	%p1, %r1, 0;
	setp.ge.s32 	%p2, %r1, %r2;
	or.pred  	%p3, %p1, %p2;
	@%p3 bra 	$L__BB0_3;
	sub.s32 	%r7, %r3, %r1;
	abs.s32 	%r8, %r7;
	add.s32 	%r9, %r8, 1;
	cvt.rn.f32.u32 	%f3, %r9;
	sqrt.rn.f32 	%f4, %f3;
	cvt.rn.f32.s32 	%f5, %r2;
	div.rn.f32 	%f6, %f2, %f5;
	div.rn.f32 	%f1, %f6, %f4;
	mov.f32 	%f7, 0f3A83126F;
	div.rn.f32 	%f8, %f7, %f5;
	setp.ltu.f32 	%p4, %f1, %f8;
	mov.f32 	%f9, 0fBA83126F;
	div.rn.f32 	%f10, %f9, %f5;
	setp.gtu.f32 	%p5, %f1, %f10;
	and.pred  	%p6, %p4, %p5;
	@%p6 bra 	$L__BB0_3;
	cvta.to.global.u64 	%rd2, %rd1;
	mul.wide.u32 	%rd3, %r1, 4;
	add.s64 	%rd4, %rd2, %rd3;
	ld.global.f32 	%f11, [%rd4];
	add.f32 	%f12, %f1, %f11;
	st.global.f32 	[%rd4], %f12;
$L__BB0_3:
	ret;

}
	// .globl	_Z19update_like_stencilPfS_i
.visible .entry _Z19update_like_stencilPfS_i(
	.param .u64 .ptr .align 1 _Z19update_like_stencilPfS_i_param_0,
	.param .u64 .ptr .align 1 _Z19update_like_stencilPfS_i_param_1,
	.param .u32 _Z19update_like_stencilPfS_i_param_2
)
{
	.local .align 8 .b8 	__local_depot1[8];
	.reg .b64 	%SP;
	.reg .b64 	%SPL;
	.reg .pred 	%p<5>;
	.reg .b32 	%r<10>;
	.reg .b32 	%f<7>;
	.reg .b64 	%rd<14>;

	mov.u64 	%SPL, __local_depot1;
	cvta.local.u64 	%SP, %SPL;
	ld.param.u64 	%rd1, [_Z19update_like_stencilPfS_i_param_0];
	ld.param.u64 	%rd2, [_Z19update_like_stencilPfS_i_param_1];
	ld.param.u32 	%r2, [_Z19update_like_stencilPfS_i_param_2];
	mov.u32 	%r3, %ctaid.x;
	mov.u32 	%r4, %ntid.x;
	mov.u32 	%r5, %tid.x;
	mad.lo.s32 	%r1, %r3, %r4, %r5;
	add.s32 	%r6, %r2, -1;
	setp.ge.s32 	%p1, %r1, %r6;
	setp.lt.s32 	%p2, %r1, 1;
	or.pred  	%p3, %p2, %p1;
	@%p3 bra 	$L__BB1_3;
	cvta.to.global.u64 	%rd3, %rd2;
	cvta.to.global.u64 	%rd4, %rd1;
	add.s32 	%r7, %r1, -1;
	mul.wide.u32 	%rd5, %r7, 4;
	add.s64 	%rd6, %rd3, %rd5;
	ld.global.f32 	%f1, [%rd6];
	mul.wide.u32 	%rd7, %r1, 4;
	add.s64 	%rd8, %rd3, %rd7;
	ld.global.f32 	%f2, [%rd8];
	add.f32 	%f3, %f1, %f2;
	ld.global.f32 	%f4, [%rd8+4];
	add.f32 	%f5, %f3, %f4;
	div.rn.f32 	%f6, %f5, 0f40400000;
	add.s64 	%rd9, %rd4, %rd7;
	st.global.f32 	[%rd9], %f6;
	setp.ne.s32 	%p4, %r1, %r2;
	@%p4 bra 	$L__BB1_3;
	add.u64 	%rd10, %SP, 0;
	add.u64 	%rd11, %SPL, 0;
	st.local.u32 	[%rd11], %r2;
	mov.u64 	%rd12, $str;
	cvta.global.u64 	%rd13, %rd12;
	{ // callseq 0, 0
	.param .b64 param0;
	st.param.b64 	[param0], %rd13;
	.param .b64 param1;
	st.param.b64 	[param1], %rd10;
	.param .b32 retval0;
	call.uni (retval0), 
	vprintf, 
	(
	param0, 
	param1
	);
	ld.param.b32 	%r8, [retval0];
	} // callseq 0
$L__BB1_3:
	ret;

}


// ===== COMPILED SASS (sm_100) =====

	.target	sm_100

	.elftype	@"ET_EXEC"


//--------------------- .note.nv.tkinfo           --------------------------
	.section	.note.nv.tkinfo,"",@"SHT_NOTE"
	.sectionflags	@"SHF_NOTE_NV_TKINFO"
	.tkinfo
        /*0018*/ 	.word	0x00000002
        /*0030*/ 	.string	""
        /*0030*/ 	.string	"ptxas"
        /*0030*/ 	.string	"Cuda compilation tools, release 13.0, V13.0.88"
        /*0030*/ 	.string	"Build cuda_13.0.r13.0/compiler.36424714_0"
        /*0030*/ 	.string	"-arch sm_100 -m 64 "



//--------------------- .note.nv.cuinfo           --------------------------
	.section	.note.nv.cuinfo,"",@"SHT_NOTE"
	.sectionflags	@"SHF_NOTE_NV_CUINFO"
        /*0018*/ 	.short	0x0002
        /*001a*/ 	.short	0x0064
        /*001c*/ 	.short	0x0082
	.zero		2


//--------------------- .nv.info                  --------------------------
	.section	.nv.info,"",@"SHT_CUDA_INFO"
	.align	4


	//----- nvinfo : EIATTR_REGCOUNT
	.align		4
        /*0000*/ 	.byte	0x04, 0x2f
        /*0002*/ 	.short	(.L_2 - .L_1)
	.align		4
.L_1:
        /*0004*/ 	.word	index@(_Z13update_kernelPfiif)
        /*0008*/ 	.word	0x00000013


	//----- nvinfo : EIATTR_FRAME_SIZE
	.align		4
.L_2:
        /*000c*/ 	.byte	0x04, 0x11
        /*000e*/ 	.short	(.L_4 - .L_3)
	.align		4
.L_3:
        /*0010*/ 	.word	index@($__internal_2_$__cuda_sm3x_div_rn_noftz_f32_slowpath)
        /*0014*/ 	.word	0x00000000


	//----- nvinfo : EIATTR_FRAME_SIZE
	.align		4
.L_4:
        /*0018*/ 	.byte	0x04, 0x11
        /*001a*/ 	.short	(.L_6 - .L_5)
	.align		4
.L_5:
        /*001c*/ 	.word	index@($__internal_1_$__cuda_sm20_sqrt_rn_f32_slowpath)
        /*0020*/ 	.word	0x00000000


	//----- nvinfo : EIATTR_FRAME_SIZE
	.align		4
.L_6:
        /*0024*/ 	.byte	0x04, 0x11
        /*0026*/ 	.short	(.L_8 - .L_7)
	.align		4
.L_7:
        /*0028*/ 	.word	index@(_Z13update_kernelPfiif)
        /*002c*/ 	.word	0x00000000


	//----- nvinfo : EIATTR_REGCOUNT
	.align		4
.L_8:
        /*0030*/ 	.byte	0x04, 0x2f
        /*0032*/ 	.short	(.L_10 - .L_9)
	.align		4
.L_9:
        /*0034*/ 	.word	index@(_Z19update_like_stencilPfS_i)
        /*0038*/ 	.word	0x00000018


	//----- nvinfo : EIATTR_FRAME_SIZE
	.align		4
.L_10:
        /*003c*/ 	.byte	0x04, 0x11
        /*003e*/ 	.short	(.L_12 - .L_11)
	.align		4
.L_11:
        /*0040*/ 	.word	index@($__internal_0_$__cuda_sm3x_div_rn_noftz_f32_slowpath)
        /*0044*/ 	.word	0x00000008


	//----- nvinfo : EIATTR_FRAME_SIZE
	.align		4
.L_12:
        /*0048*/ 	.byte	0x04, 0x11
        /*004a*/ 	.short	(.L_14 - .L_13)
	.align		4
.L_13:
        /*004c*/ 	.word	index@(_Z19update_like_stencilPfS_i)
        /*0050*/ 	.word	0x00000008


	//----- nvinfo : EIATTR_MIN_STACK_SIZE
	.align		4
.L_14:
        /*0054*/ 	.byte	0x04, 0x12
        /*0056*/ 	.short	(.L_16 - .L_15)
	.align		4
.L_15:
        /*0058*/ 	.word	index@(_Z19update_like_stencilPfS_i)
        /*005c*/ 	.word	0x00000008


	//----- nvinfo : EIATTR_MIN_STACK_SIZE
	.align		4
.L_16:
        /*0060*/ 	.byte	0x04, 0x12
        /*0062*/ 	.short	(.L_18 - .L_17)
	.align		4
.L_17:
        /*0064*/ 	.word	index@(_Z13update_kernelPfiif)
        /*0068*/ 	.word	0x00000000
.L_18:


//--------------------- .nv.compat                --------------------------
	.section	.nv.compat,"",@"SHT_CUDA_COMPAT_INFO"
	.align	4
        /*0000*/ 	.byte	0x02, 0x09, 0x00, 0x00, 0x02, 0x02, 0x01, 0x00, 0x02, 0x05, 0x05, 0x00, 0x03, 0x07, 0x01, 0x01
        /*0010*/ 	.byte	0x02, 0x03, 0x00, 0x00, 0x02, 0x06, 0x01, 0x00, 0x04, 0x0b, 0x08, 0x00, 0x01, 0x00, 0x00, 0x00
        /*0020*/ 	.byte	0x00, 0x00, 0x00, 0x00


//--------------------- .nv.info._Z19update_like_stencilPfS_i --------------------------
	.section	.nv.info._Z19update_like_stencilPfS_i,"",@"SHT_CUDA_INFO"
	.sectionflags	@""
	.align	4


	//----- nvinfo : EIATTR_CUDA_API_VERSION
	.align		4
        /*0000*/ 	.byte	0x04, 0x37
        /*0002*/ 	.short	(.L_20 - .L_19)
.L_19:
        /*0004*/ 	.word	0x00000082


	//----- nvinfo : EIATTR_KPARAM_INFO
	.align		4
.L_20:
        /*0008*/ 	.byte	0x04, 0x17
        /*000a*/ 	.short	(.L_22 - .L_21)
.L_21:
        /*000c*/ 	.word	0x00000000
        /*0010*/ 	.short	0x0002
        /*0012*/ 	.short	0x0010
        /*0014*/ 	.byte	0x00, 0xf0, 0x11, 0x00


	//----- nvinfo : EIATTR_KPARAM_INFO
	.align		4
.L_22:
        /*0018*/ 	.byte	0x04, 0x17
        /*001a*/ 	.short	(.L_24 - .L_23)
.L_23:
        /*001c*/ 	.word	0x00000000
        /*0020*/ 	.short	0x0001
        /*0022*/ 	.short	0x0008
        /*0024*/ 	.byte	0x00, 0xf5, 0x21, 0x00


	//----- nvinfo : EIATTR_KPARAM_INFO
	.align		4
.L_24:
        /*0028*/ 	.byte	0x04, 0x17
        /*002a*/ 	.short	(.L_26 - .L_25)
.L_25:
        /*002c*/ 	.word	0x00000000
        /*0030*/ 	.short	0x0000
        /*0032*/ 	.short	0x0000
        /*0034*/ 	.byte	0x00, 0xf5, 0x21, 0x00


	//----- nvinfo : EIATTR_SPARSE_MMA_MASK
	.align		4
.L_26:
        /*0038*/ 	.byte	0x03, 0x50
        /*003a*/ 	.short	0x0000


	//----- nvinfo : EIATTR_MAXREG_COUNT
	.align		4
        /*003c*/ 	.byte	0x03, 0x1b
        /*003e*/ 	.short	0x00ff


	//----- nvinfo : EIATTR_EXTERNS
	.align		4
        /*0040*/ 	.byte	0x04, 0x0f
        /*0042*/ 	.short	(.L_28 - .L_27)


	//   ....[0]....
	.align		4
.L_27:
        /*0044*/ 	.word	index@(vprintf)


	//----- nvinfo : EIATTR_MERCURY_ISA_VERSION
	.align		4
.L_28:
        /*0048*/ 	.byte	0x03, 0x5f
        /*004a*/ 	.short	0x0101


	//----- nvinfo : EIATTR_VRC_CTA_INIT_COUNT
	.align		4
        /*004c*/ 	.byte	0x02, 0x4a
	.zero		1
	.zero		1


	//----- nvinfo : EIATTR_SYSCALL_OFFSETS
	.align		4
        /*0050*/ 	.byte	0x04, 0x46
        /*0052*/ 	.short	(.L_30 - .L_29)


	//   ....[0]....
.L_29:
        /*0054*/ 	.word	0x00000340


	//----- nvinfo : EIATTR_EXIT_INSTR_OFFSETS
	.align		4
.L_30:
        /*0058*/ 	.byte	0x04, 0x1c
        /*005a*/ 	.short	(.L_32 - .L_31)


	//   ....[0]....
.L_31:
        /*005c*/ 	.word	0x000000e0


	//   ....[1]....
        /*0060*/ 	.word	0x000002c0


	//   ....[2]....
        /*0064*/ 	.word	0x00000350


	//----- nvinfo : EIATTR_CRS_STACK_SIZE
	.align		4
.L_32:
        /*0068*/ 	.byte	0x04, 0x1e
        /*006a*/ 	.short	(.L_34 - .L_33)
.L_33:
        /*006c*/ 	.word	0x00000000


	//----- nvinfo : EIATTR_CBANK_PARAM_SIZE
	.align		4
.L_34:
        /*0070*/ 	.byte	0x03, 0x19
        /*0072*/ 	.short	0x0014


	//----- nvinfo : EIATTR_PARAM_CBANK
	.align		4
        /*0074*/ 	.byte	0x04, 0x0a
        /*0076*/ 	.short	(.L_36 - .L_35)
	.align		4
.L_35:
        /*0078*/ 	.word	index@(.nv.constant0._Z19update_like_stencilPfS_i)
        /*007c*/ 	.short	0x0380
        /*007e*/ 	.short	0x0014


	//----- nvinfo : EIATTR_SW_WAR
	.align		4
.L_36:
        /*0080*/ 	.byte	0x04, 0x36
        /*0082*/ 	.short	(.L_38 - .L_37)
.L_37:
        /*0084*/ 	.word	0x00000008
.L_38:


//--------------------- .nv.info._Z13update_kernelPfiif --------------------------
	.section	.nv.info._Z13update_kernelPfiif,"",@"SHT_CUDA_INFO"
	.sectionflags	@""
	.align	4


	//----- nvinfo : EIATTR_CUDA_API_VERSION
	.align		4
        /*0000*/ 	.byte	0x04, 0x37
        /*0002*/ 	.short	(.L_40 - .L_39)
.L_39:
        /*0004*/ 	.word	0x00000082


	//----- nvinfo : EIATTR_KPARAM_INFO
	.align		4
.L_40:
        /*0008*/ 	.byte	0x04, 0x17
        /*000a*/ 	.short	(.L_42 - .L_41)
.L_41:
        /*000c*/ 	.word	0x00000000
        /*0010*/ 	.short	0x0003
        /*0012*/ 	.short	0x0010
        /*0014*/ 	.byte	0x00, 0xf0, 0x11, 0x00


	//----- nvinfo : EIATTR_KPARAM_INFO
	.align		4
.L_42:
        /*0018*/ 	.byte	0x04, 0x17
        /*001a*/ 	.short	(.L_44 - .L_43)
.L_43:
        /*001c*/ 	.word	0x00000000
        /*0020*/ 	.short	0x0002
        /*0022*/ 	.short	0x000c
        /*0024*/ 	.byte	0x00, 0xf0, 0x11, 0x00


	//----- nvinfo : EIATTR_KPARAM_INFO
	.align		4
.L_44:
        /*0028*/ 	.byte	0x04, 0x17
        /*002a*/ 	.short	(.L_46 - .L_45)
.L_45:
        /*002c*/ 	.word	0x00000000
        /*0030*/ 	.short	0x0001
        /*0032*/ 	.short	0x0008
        /*0034*/ 	.byte	0x00, 0xf0, 0x11, 0x00


	//----- nvinfo : EIATTR_KPARAM_INFO
	.align		4
.L_46:
        /*0038*/ 	.byte	0x04, 0x17
        /*003a*/ 	.short	(.L_48 - .L_47)
.L_47:
        /*003c*/ 	.word	0x00000000
        /*0040*/ 	.short	0x0000
        /*0042*/ 	.short	0x0000
        /*0044*/ 	.byte	0x00, 0xf5, 0x21, 0x00


	//----- nvinfo : EIATTR_SPARSE_MMA_MASK
	.align		4
.L_48:
        /*0048*/ 	.byte	0x03, 0x50
        /*004a*/ 	.short	0x0000


	//----- nvinfo : EIATTR_MAXREG_COUNT
	.align		4
        /*004c*/ 	.byte	0x03, 0x1b
        /*004e*/ 	.short	0x00ff


	//----- nvinfo : EIATTR_MERCURY_ISA_VERSION
	.align		4
        /*0050*/ 	.byte	0x03, 0x5f
        /*0052*/ 	.short	0x0101


	//----- nvinfo : EIATTR_VRC_CTA_INIT_COUNT
	.align		4
        /*0054*/ 	.byte	0x02, 0x4a
	.zero		1
	.zero		1


	//----- nvinfo : EIATTR_EXIT_INSTR_OFFSETS
	.align		4
        /*0058*/ 	.byte	0x04, 0x1c
        /*005a*/ 	.short	(.L_50 - .L_49)


	//   ....[0]....
.L_49:
        /*005c*/ 	.word	0x00000080


	//   ....[1]....
        /*0060*/ 	.word	0x000005d0


	//   ....[2]....
        /*0064*/ 	.word	0x00000630


	//----- nvinfo : EIATTR_CRS_STACK_SIZE
	.align		4
.L_50:
        /*0068*/ 	.byte	0x04, 0x1e
        /*006a*/ 	.short	(.L_52 - .L_51)
.L_51:
        /*006c*/ 	.word	0x00000000


	//----- nvinfo : EIATTR_CBANK_PARAM_SIZE
	.align		4
.L_52:
        /*0070*/ 	.byte	0x03, 0x19
        /*0072*/ 	.short	0x0014


	//----- nvinfo : EIATTR_PARAM_CBANK
	.align		4
        /*0074*/ 	.byte	0x04, 0x0a
        /*0076*/ 	.short	(.L_54 - .L_53)
	.align		4
.L_53:
        /*0078*/ 	.word	index@(.nv.constant0._Z13update_kernelPfiif)
        /*007c*/ 	.short	0x0380
        /*007e*/ 	.short	0x0014


	//----- nvinfo : EIATTR_SW_WAR
	.align		4
.L_54:
        /*0080*/ 	.byte	0x04, 0x36
        /*0082*/ 	.short	(.L_56 - .L_55)
.L_55:
        /*0084*/ 	.word	0x00000008
.L_56:


//--------------------- .nv.callgraph             --------------------------
	.section	.nv.callgraph,"",@"SHT_CUDA_CALLGRAPH"
	.align	4
	.sectionentsize	8
	.align		4
        /*0000*/ 	.word	0x00000000
	.align		4
        /*0004*/ 	.word	0xffffffff
	.align		4
        /*0008*/ 	.word	index@(_Z19update_like_stencilPfS_i)
	.align		4
        /*000c*/ 	.word	index@(vprintf)
	.align		4
        /*0010*/ 	.word	0x00000000
	.align		4
        /*0014*/ 	.word	0xfffffffe
	.align		4
        /*0018*/ 	.word	0x00000000
	.align		4
        /*001c*/ 	.word	0xfffffffd
	.align		4
        /*0020*/ 	.word	0x00000000
	.align		4
        /*0024*/ 	.word	0xfffffffc


//--------------------- .nv.constant4             --------------------------
	.section	.nv.constant4,"a",@progbits
	.align	8
	.align		8
.nv.constant4:
        /*0000*/ 	.dword	vprintf
	.align		8
        /*0008*/ 	.dword	$str


//--------------------- .text._Z19update_like_stencilPfS_i --------------------------
	.section	.text._Z19update_like_stencilPfS_i,"ax",@progbits
	.align	128
        .global         _Z19update_like_stencilPfS_i
        .type           _Z19update_like_stencilPfS_i,@function
        .size           _Z19update_like_stencilPfS_i,(.L_x_37 - _Z19update_like_stencilPfS_i)
        .other          _Z19update_like_stencilPfS_i,@"STO_CUDA_ENTRY STV_DEFAULT"
_Z19update_like_stencilPfS_i:
.text._Z19update_like_stencilPfS_i:
[----:B------:R-:W0:Y:S01]  /*0000*/  LDC R1, c[0x0][0x37c] ;  /* 0x0000df00ff017b82 */ /* 0x000e220000000800 */
[----:B------:R-:W1:Y:S01]  /*0010*/  S2R R0, SR_TID.X ;  /* 0x0000000000007919 */ /* 0x000e620000002100 */
[----:B------:R-:W2:Y:S06]  /*0020*/  LDCU UR6, c[0x0][0x2fc] ;  /* 0x00005f80ff0677ac */ /* 0x000eac0008000800 */
[----:B------:R-:W1:Y:S01]  /*0030*/  S2UR UR7, SR_CTAID.X ;  /* 0x00000000000779c3 */ /* 0x000e620000002500 */
[----:B0-----:R-:W-:Y:S01]  /*0040*/  VIADD R1, R1, 0xfffffff8 ;  /* 0xfffffff801017836 */ /* 0x001fe20000000000 */
[----:B------:R-:W0:Y:S01]  /*0050*/  LDCU UR4, c[0x0][0x390] ;  /* 0x00007200ff0477ac */ /* 0x000e220008000800 */
[----:B------:R-:W3:Y:S05]  /*0060*/  LDCU UR5, c[0x0][0x2f8] ;  /* 0x00005f00ff0577ac */ /* 0x000eea0008000800 */
[----:B------:R-:W1:Y:S01]  /*0070*/  LDC R3, c[0x0][0x360] ;  /* 0x0000d800ff037b82 */ /* 0x000e620000000800 */
[----:B0-----:R-:W-:Y:S01]  /*0080*/  UIADD3 UR4, UPT, UPT, UR4, -0x1, URZ ;  /* 0xffffffff04047890 */ /* 0x001fe2000fffe0ff */
[----:B---3--:R-:W-:-:S05]  /*0090*/  IADD3 R6, P1, PT, R1, UR5, RZ ;  /* 0x0000000501067c10 */ /* 0x008fca000ff3e0ff */
[----:B--2---:R-:W-:Y:S02]  /*00a0*/  IMAD.X R7, RZ, RZ, UR6, P1 ;  /* 0x00000006ff077e24 */ /* 0x004fe400088e06ff */
[----:B-1----:R-:W-:-:S05]  /*00b0*/  IMAD R3, R3, UR7, R0 ;  /* 0x0000000703037c24 */ /* 0x002fca000f8e0200 */
[----:B------:R-:W-:-:S04]  /*00c0*/  ISETP.GE.AND P0, PT, R3, UR4, PT ;  /* 0x0000000403007c0c */ /* 0x000fc8000bf06270 */
[----:B------:R-:W-:-:S13]  /*00d0*/  ISETP.LT.OR P0, PT, R3, 0x1, P0 ;  /* 0x000000010300780c */ /* 0x000fda0000701670 */
[----:B------:R-:W-:Y:S05]  /*00e0*/  @P0 EXIT ;  /* 0x000000000000094d */ /* 0x000fea0003800000 */
[----:B------:R-:W0:Y:S01]  /*00f0*/  LDC.64 R8, c[0x0][0x388] ;  /* 0x0000e200ff087b82 */ /* 0x000e220000000a00 */
[----:B------:R-:W1:Y:S01]  /*0100*/  LDCU.64 UR6, c[0x0][0x358] ;  /* 0x00006b00ff0677ac */ /* 0x000e620008000a00 */
[----:B------:R-:W-:-:S04]  /*0110*/  VIADD R5, R3, 0xffffffff ;  /* 0xffffffff03057836 */ /* 0x000fc80000000000 */
[----:B0-----:R-:W-:-:S04]  /*0120*/  IMAD.WIDE.U32 R4, R5, 0x4, R8 ;  /* 0x0000000405047825 */ /* 0x001fc800078e0008 */
[----:B------:R-:W-:Y:S02]  /*0130*/  IMAD.WIDE.U32 R8, R3, 0x4, R8 ;  /* 0x0000000403087825 */ /* 0x000fe400078e0008 */
[----:B-1----:R-:W2:Y:S04]  /*0140*/  LDG.E R4, desc[UR6][R4.64] ;  /* 0x0000000604047981 */ /* 0x002ea8000c1e1900 */
[----:B------:R-:W2:Y:S04]  /*0150*/  LDG.E R11, desc[UR6][R8.64] ;  /* 0x00000006080b7981 */ /* 0x000ea8000c1e1900 */
[----:B------:R-:W3:Y:S01]  /*0160*/  LDG.E R13, desc[UR6][R8.64+0x4] ;  /* 0x00000406080d7981 */ /* 0x000ee2000c1e1900 */
[----:B------:R-:W-:Y:S01]  /*0170*/  IMAD.MOV.U32 R15, RZ, RZ, 0x3eaaaaab ;  /* 0x3eaaaaabff0f7424 */ /* 0x000fe200078e00ff */
[----:B------:R-:W-:Y:S01]  /*0180*/  BSSY.RECONVERGENT B1, `(.L_x_0) ;  /* 0x000000e000017945 */ /* 0x000fe20003800200 */
[----:B------:R-:W-:-:S04]  /*0190*/  IMAD.MOV.U32 R2, RZ, RZ, 0x40400000 ;  /* 0x40400000ff027424 */ /* 0x000fc800078e00ff */
[----:B------:R-:W-:Y:S01]  /*01a0*/  FFMA R2, R15, -R2, 1 ;  /* 0x3f8000000f027423 */ /* 0x000fe20000000802 */
[----:B--2---:R-:W-:-:S03]  /*01b0*/  FADD R0, R4, R11 ;  /* 0x0000000b04007221 */ /* 0x004fc60000000000 */
[----:B------:R-:W-:Y:S01]  /*01c0*/  FFMA R11, R2, R15, 0.3333333432674407959 ;  /* 0x3eaaaaab020b7423 */ /* 0x000fe2000000000f */
[----:B---3--:R-:W-:-:S04]  /*01d0*/  FADD R0, R0, R13 ;  /* 0x0000000d00007221 */ /* 0x008fc80000000000 */
[----:B------:R-:W0:Y:S01]  /*01e0*/  FCHK P0, R0, 3 ;  /* 0x4040000000007902 */ /* 0x000e220000000000 */
[----:B------:R-:W-:-:S04]  /*01f0*/  FFMA R2, R0, R11, RZ ;  /* 0x0000000b00027223 */ /* 0x000fc800000000ff */
[----:B------:R-:W-:-:S04]  /*0200*/  FFMA R4, R2, -3, R0 ;  /* 0xc040000002047823 */ /* 0x000fc80000000000 */
[----:B------:R-:W-:Y:S01]  /*0210*/  FFMA R11, R11, R4, R2 ;  /* 0x000000040b0b7223 */ /* 0x000fe20000000002 */
[----:B0-----:R-:W-:Y:S06]  /*0220*/  @!P0 BRA `(.L_x_1) ;  /* 0x00000000000c8947 */ /* 0x001fec0003800000 */
[----:B------:R-:W-:-:S07]  /*0230*/  MOV R2, 0x250 ;  /* 0x0000025000027802 */ /* 0x000fce0000000f00 */
[----:B------:R-:W-:Y:S05]  /*0240*/  CALL.REL.NOINC `($__internal_0_$__cuda_sm3x_div_rn_noftz_f32_slowpath) ;  /* 0x0000000000447944 */ /* 0x000fea0003c00000 */
[----:B------:R-:W-:-:S07]  /*0250*/  IMAD.MOV.U32 R11, RZ, RZ, R0 ;  /* 0x000000ffff0b7224 */ /* 0x000fce00078e0000 */
.L_x_1:
[----:B------:R-:W-:Y:S05]  /*0260*/  BSYNC.RECONVERGENT B1 ;  /* 0x0000000000017941 */ /* 0x000fea0003800200 */
.L_x_0:
[----:B------:R-:W0:Y:S08]  /*0270*/  LDC R8, c[0x0][0x390] ;  /* 0x0000e400ff087b82 */ /* 0x000e300000000800 */
[----:B------:R-:W1:Y:S01]  /*0280*/  LDC.64 R4, c[0x0][0x380] ;  /* 0x0000e000ff047b82 */ /* 0x000e620000000a00 */
[C---:B0-----:R-:W-:Y:S01]  /*0290*/  ISETP.NE.AND P0, PT, R3.reuse, R8, PT ;  /* 0x000000080300720c */ /* 0x041fe20003f05270 */
[----:B-1----:R-:W-:-:S05]  /*02a0*/  IMAD.WIDE.U32 R2, R3, 0x4, R4 ;  /* 0x0000000403027825 */ /* 0x002fca00078e0004 */
[----:B------:R0:W-:Y:S07]  /*02b0*/  STG.E desc[UR6][R2.64], R11 ;  /* 0x0000000b02007986 */ /* 0x0001ee000c101906 */
[----:B------:R-:W-:Y:S05]  /*02c0*/  @P0 EXIT ;  /* 0x000000000000094d */ /* 0x000fea0003800000 */
[----:B------:R-:W-:Y:S01]  /*02d0*/  MOV R0, 0x0 ;  /* 0x0000000000007802 */ /* 0x000fe20000000f00 */
[----:B------:R1:W-:Y:S01]  /*02e0*/  STL [R1], R8 ;  /* 0x0000000801007387 */ /* 0x0003e20000100800 */
[----:B------:R-:W2:Y:S02]  /*02f0*/  LDCU.64 UR4, c[0x4][0x8] ;  /* 0x01000100ff0477ac */ /* 0x000ea40008000a00 */
[----:B0-----:R1:W0:Y:S01]  /*0300*/  LDC.64 R2, c[0x4][R0] ;  /* 0x0100000000027b82 */ /* 0x0012220000000a00 */
[----:B--2---:R-:W-:Y:S01]  /*0310*/  IMAD.U32 R4, RZ, RZ, UR4 ;  /* 0x00000004ff047e24 */ /* 0x004fe2000f8e00ff */
[----:B-1----:R-:W-:-:S07]  /*0320*/  MOV R5, UR5 ;  /* 0x0000000500057c02 */ /* 0x002fce0008000f00 */
[----:B------:R-:W-:-:S07]  /*0330*/  LEPC R20, `(.L_x_2) ;  /* 0x000000001014794e */ /* 0x000fce0000000000 */
[----:B0-----:R-:W-:Y:S05]  /*0340*/  CALL.ABS.NOINC R2 ;  /* 0x0000000002007343 */ /* 0x001fea0003c00000 */
.L_x_2:
[----:B------:R-:W-:Y:S05]  /*0350*/  EXIT ;  /* 0x000000000000794d */ /* 0x000fea0003800000 */
        .weak           $__internal_0_$__cuda_sm3x_div_rn_noftz_f32_slowpath
        .type           $__internal_0_$__cuda_sm3x_div_rn_noftz_f32_slowpath,@function
        .size           $__internal_0_$__cuda_sm3x_div_rn_noftz_f32_slowpath,(.L_x_37 - $__internal_0_$__cuda_sm3x_div_rn_noftz_f32_slowpath)
$__internal_0_$__cuda_sm3x_div_rn_noftz_f32_slowpath:
[--C-:B------:R-:W-:Y:S01]  /*0360*/  SHF.R.U32.HI R4, RZ, 0x17, R0.reuse ;  /* 0x00000017ff047819 */ /* 0x100fe20000011600 */
[----:B------:R-:W-:Y:S04]  /*0370*/  BSSY.RECONVERGENT B0, `(.L_x_3) ;  /* 0x000005c000007945 */ /* 0x000fe80003800200 */
[----:B------:R-:W-:Y:S01]  /*0380*/  BSSY.RELIABLE B2, `(.L_x_4) ;  /* 0x000001a000027945 */ /* 0x000fe20003800100 */
[----:B------:R-:W-:Y:S01]  /*0390*/  IMAD.MOV.U32 R5, RZ, RZ, R0 ;  /* 0x000000ffff057224 */ /* 0x000fe200078e0000 */
[----:B------:R-:W-:-:S05]  /*03a0*/  LOP3.LUT R4, R4, 0xff, RZ, 0xc0, !PT ;  /* 0x000000ff04047812 */ /* 0x000fca00078ec0ff */
[----:B------:R-:W-:-:S05]  /*03b0*/  VIADD R9, R4, 0xffffffff ;  /* 0xffffffff04097836 */ /* 0x000fca0000000000 */
[----:B------:R-:W-:-:S13]  /*03c0*/  ISETP.GT.U32.OR P0, PT, R9, 0xfd, !PT ;  /* 0x000000fd0900780c */ /* 0x000fda0007f04470 */
[----:B------:R-:W-:Y:S01]  /*03d0*/  @!P0 IMAD.MOV.U32 R8, RZ, RZ, RZ ;  /* 0x000000ffff088224 */ /* 0x000fe200078e00ff */
[----:B------:R-:W-:Y:S06]  /*03e0*/  @!P0 BRA `(.L_x_5) ;  /* 0x00000000004c8947 */ /* 0x000fec0003800000 */
[----:B------:R-:W-:-:S13]  /*03f0*/  FSETP.GTU.FTZ.AND P0, PT, |R0|, +INF , PT ;  /* 0x7f8000000000780b */ /* 0x000fda0003f1c200 */
[----:B------:R-:W-:Y:S05]  /*0400*/  @P0 BREAK.RELIABLE B2 ;  /* 0x0000000000020942 */ /* 0x000fea0003800100 */
[----:B------:R-:W-:Y:S05]  /*0410*/  @P0 BRA `(.L_x_6) ;  /* 0x0000000400400947 */ /* 0x000fea0003800000 */
[----:B------:R-:W-:-:S05]  /*0420*/  IMAD.MOV.U32 R8, RZ, RZ, 0x40400000 ;  /* 0x40400000ff087424 */ /* 0x000fca00078e00ff */
[----:B------:R-:W-:-:S13]  /*0430*/  LOP3.LUT P0, RZ, R8, 0x7fffffff, R5, 0xc8, !PT ;  /* 0x7fffffff08ff7812 */ /* 0x000fda000780c805 */
[----:B------:R-:W-:Y:S05]  /*0440*/  @!P0 BREAK.RELIABLE B2 ;  /* 0x0000000000028942 */ /* 0x000fea0003800100 */
[----:B------:R-:W-:Y:S05]  /*0450*/  @!P0 BRA `(.L_x_7) ;  /* 0x0000000400288947 */ /* 0x000fea0003800000 */
[----:B------:R-:W-:-:S13]  /*0460*/  LOP3.LUT P0, RZ, R5, 0x7fffffff, RZ, 0xc0, !PT ;  /* 0x7fffffff05ff7812 */ /* 0x000fda000780c0ff */
[----:B------:R-:W-:Y:S05]  /*0470*/  @!P0 BREAK.RELIABLE B2 ;  /* 0x0000000000028942 */ /* 0x000fea0003800100 */
[----:B------:R-:W-:Y:S05]  /*0480*/  @!P0 BRA `(.L_x_8) ;  /* 0x0000000400148947 */ /* 0x000fea0003800000 */
[----:B------:R-:W-:Y:S02]  /*0490*/  FSETP.NEU.FTZ.AND P0, PT, |R0|, +INF , PT ;  /* 0x7f8000000000780b */ /* 0x000fe40003f1d200 */
[----:B------:R-:W-:-:S04]  /*04a0*/  LOP3.LUT P1, RZ, R8, 0x7fffffff, RZ, 0xc0, !PT ;  /* 0x7fffffff08ff7812 */ /* 0x000fc8000782c0ff */
[----:B------:R-:W-:-:S13]  /*04b0*/  PLOP3.LUT P0, PT, P0, P1, PT, 0x2f, 0xf2 ;  /* 0x0000000000f2781c */ /* 0x000fda0000702577 */
[----:B------:R-:W-:Y:S05]  /*04c0*/  @P0 BREAK.RELIABLE B2 ;  /* 0x0000000000020942 */ /* 0x000fea0003800100 */
[----:B------:R-:W-:Y:S05]  /*04d0*/  @P0 BRA `(.L_x_9) ;  /* 0x0000000000f40947 */ /* 0x000fea0003800000 */
[----:B------:R-:W-:-:S13]  /*04e0*/  ISETP.GE.AND P0, PT, R9, RZ, PT ;  /* 0x000000ff0900720c */ /* 0x000fda0003f06270 */
[----:B------:R-:W-:Y:S02]  /*04f0*/  @P0 IMAD.MOV.U32 R8, RZ, RZ, RZ ;  /* 0x000000ffff080224 */ /* 0x000fe400078e00ff */
[----:B------:R-:W-:Y:S01]  /*0500*/  @!P0 FFMA R5, R0, 1.84467440737095516160e+19, RZ ;  /* 0x5f80000000058823 */ /* 0x000fe200000000ff */
[----:B------:R-:W-:-:S07]  /*0510*/  @!P0 MOV R8, 0xffffffc0 ;  /* 0xffffffc000088802 */ /* 0x000fce0000000f00 */
.L_x_5:
[----:B------:R-:W-:Y:S05]  /*0520*/  BSYNC.RELIABLE B2 ;  /* 0x0000000000027941 */ /* 0x000fea0003800100 */
.L_x_4:
[----:B------:R-:W-:Y:S01]  /*0530*/  UMOV UR4, 0x40400000 ;  /* 0x4040000000047882 */ /* 0x000fe20000000000 */
[----:B------:R-:W-:Y:S01]  /*0540*/  VIADD R4, R4, 0xffffff81 ;  /* 0xffffff8104047836 */ /* 0x000fe20000000000 */
[----:B------:R-:W-:Y:S01]  /*0550*/  UIADD3 UR4, UPT, UPT, UR4, -0x800000, URZ ;  /* 0xff80000004047890 */ /* 0x000fe2000fffe0ff */
[----:B------:R-:W-:Y:S02]  /*0560*/  BSSY.RECONVERGENT B2, `(.L_x_10) ;  /* 0x0000033000027945 */ /* 0x000fe40003800200 */
[----:B------:R-:W-:Y:S01]  /*0570*/  IMAD R0, R4, -0x800000, R5 ;  /* 0xff80000004007824 */ /* 0x000fe200078e0205 */
[----:B------:R-:W-:Y:S02]  /*0580*/  IADD3 R8, PT, PT, R8, -0x1, R4 ;  /* 0xffffffff08087810 */ /* 0x000fe40007ffe004 */
[----:B------:R-:W-:-:S03]  /*0590*/  FADD.FTZ R11, -RZ, -UR4 ;  /* 0x80000004ff0b7e21 */ /* 0x000fc60008010100 */
[----:B------:R-:W0:Y:S02]  /*05a0*/  MUFU.RCP R9, UR4 ;  /* 0x0000000400097d08 */ /* 0x000e240008001000 */
[----:B0-----:R-:W-:-:S04]  /*05b0*/  FFMA R10, R9, R11, 1 ;  /* 0x3f800000090a7423 */ /* 0x001fc8000000000b */
[----:B------:R-:W-:-:S04]  /*05c0*/  FFMA R9, R9, R10, R9 ;  /* 0x0000000a09097223 */ /* 0x000fc80000000009 */
[----:B------:R-:W-:-:S04]  /*05d0*/  FFMA R10, R0, R9, RZ ;  /* 0x00000009000a7223 */ /* 0x000fc800000000ff */
[----:B------:R-:W-:-:S04]  /*05e0*/  FFMA R5, R11, R10, R0 ;  /* 0x0000000a0b057223 */ /* 0x000fc80000000000 */
[----:B------:R-:W-:-:S04]  /*05f0*/  FFMA R10, R9, R5, R10 ;  /* 0x00000005090a7223 */ /* 0x000fc8000000000a */
[----:B------:R-:W-:-:S04]  /*0600*/  FFMA R11, R11, R10, R0 ;  /* 0x0000000a0b0b7223 */ /* 0x000fc80000000000 */
[----:B------:R-:W-:-:S05]  /*0610*/  FFMA R0, R9, R11, R10 ;  /* 0x0000000b09007223 */ /* 0x000fca000000000a */
[----:B------:R-:W-:-:S04]  /*0620*/  SHF.R.U32.HI R5, RZ, 0x17, R0 ;  /* 0x00000017ff057819 */ /* 0x000fc80000011600 */
[----:B------:R-:W-:-:S05]  /*0630*/  LOP3.LUT R5, R5, 0xff, RZ, 0xc0, !PT ;  /* 0x000000ff05057812 */ /* 0x000fca00078ec0ff */
[----:B------:R-:W-:-:S04]  /*0640*/  IMAD.IADD R12, R5, 0x1, R8 ;  /* 0x00000001050c7824 */ /* 0x000fc800078e0208 */
[----:B------:R-:W-:-:S05]  /*0650*/  VIADD R4, R12, 0xffffffff ;  /* 0xffffffff0c047836 */ /* 0x000fca0000000000 */
[----:B------:R-:W-:-:S13]  /*0660*/  ISETP.GE.U32.AND P0, PT, R4, 0xfe, PT ;  /* 0x000000fe0400780c */ /* 0x000fda0003f06070 */
[----:B------:R-:W-:Y:S05]  /*0670*/  @!P0 BRA `(.L_x_11) ;  /* 0x0000000000808947 */ /* 0x000fea0003800000 */
[----:B------:R-:W-:-:S13]  /*0680*/  ISETP.GT.AND P0, PT, R12, 0xfe, PT ;  /* 0x000000fe0c00780c */ /* 0x000fda0003f04270 */
[----:B------:R-:W-:Y:S05]  /*0690*/  @P0 BRA `(.L_x_12) ;  /* 0x00000000006c0947 */ /* 0x000fea0003800000 */
[----:B------:R-:W-:-:S13]  /*06a0*/  ISETP.GE.AND P0, PT, R12, 0x1, PT ;  /* 0x000000010c00780c */ /* 0x000fda0003f06270 */
[----:B------:R-:W-:Y:S05]  /*06b0*/  @P0 BRA `(.L_x_13) ;  /* 0x0000000000740947 */ /* 0x000fea0003800000 */
[----:B------:R-:W-:Y:S02]  /*06c0*/  ISETP.GE.AND P0, PT, R12, -0x18, PT ;  /* 0xffffffe80c00780c */ /* 0x000fe40003f06270 */
[----:B------:R-:W-:-:S11]  /*06d0*/  LOP3.LUT R0, R0, 0x80000000, RZ, 0xc0, !PT ;  /* 0x8000000000007812 */ /* 0x000fd600078ec0ff */
[----:B------:R-:W-:Y:S05]  /*06e0*/  @!P0 BRA `(.L_x_13) ;  /* 0x0000000000688947 */ /* 0x000fea0003800000 */
[CCC-:B------:R-:W-:Y:S01]  /*06f0*/  FFMA.RZ R4, R9.reuse, R11.reuse, R10.reuse ;  /* 0x0000000b09047223 */ /* 0x1c0fe2000000c00a */
[C---:B------:R-:W-:Y:S01]  /*0700*/  VIADD R8, R12.reuse, 0x20 ;  /* 0x000000200c087836 */ /* 0x040fe20000000000 */
[C---:B------:R-:W-:Y:S02]  /*0710*/  ISETP.NE.AND P2, PT, R12.reuse, RZ, PT ;  /* 0x000000ff0c00720c */ /* 0x040fe40003f45270 */
[----:B------:R-:W-:Y:S02]  /*0720*/  ISETP.NE.AND P1, PT, R12, RZ, PT ;  /* 0x000000ff0c00720c */ /* 0x000fe40003f25270 */
[----:B------:R-:W-:Y:S01]  /*0730*/  LOP3.LUT R5, R4, 0x7fffff, RZ, 0xc0, !PT ;  /* 0x007fffff04057812 */ /* 0x000fe200078ec0ff */
[CCC-:B------:R-:W-:Y:S01]  /*0740*/  FFMA.RP R4, R9.reuse, R11.reuse, R10.reuse ;  /* 0x0000000b09047223 */ /* 0x1c0fe2000000800a */
[----:B------:R-:W-:Y:S01]  /*0750*/  FFMA.RM R9, R9, R11, R10 ;  /* 0x0000000b09097223 */ /* 0x000fe2000000400a */
[----:B------:R-:W-:Y:S01]  /*0760*/  IMAD.MOV R10, RZ, RZ, -R12 ;  /* 0x000000ffff0a7224 */ /* 0x000fe200078e0a0c */
[----:B------:R-:W-:-:S03]  /*0770*/  LOP3.LUT R5, R5, 0x800000, RZ, 0xfc, !PT ;  /* 0x0080000005057812 */ /* 0x000fc600078efcff */
[----:B------:R-:W-:Y:S02]  /*0780*/  FSETP.NEU.FTZ.AND P0, PT, R4, R9, PT ;  /* 0x000000090400720b */ /* 0x000fe40003f1d000 */
[----:B------:R-:W-:Y:S02]  /*0790*/  SHF.L.U32 R8, R5, R8, RZ ;  /* 0x0000000805087219 */ /* 0x000fe400000006ff */
[----:B------:R-:W-:Y:S02]  /*07a0*/  SEL R4, R10, RZ, P2 ;  /* 0x000000ff0a047207 */ /* 0x000fe40001000000 */
[----:B------:R-:W-:Y:S02]  /*07b0*/  ISETP.NE.AND P1, PT, R8, RZ, P1 ;  /* 0x000000ff0800720c */ /* 0x000fe40000f25270 */
[----:B------:R-:W-:Y:S02]  /*07c0*/  SHF.R.U32.HI R4, RZ, R4, R5 ;  /* 0x00000004ff047219 */ /* 0x000fe40000011605 */
[----:B------:R-:W-:-:S02]  /*07d0*/  PLOP3.LUT P0, PT, P0, P1, PT, 0xf8, 0x8f ;  /* 0x00000000008f781c */ /* 0x000fc40000703f70 */
[----:B------:R-:W-:Y:S02]  /*07e0*/  SHF.R.U32.HI R8, RZ, 0x1, R4 ;  /* 0x00000001ff087819 */ /* 0x000fe40000011604 */
[----:B------:R-:W-:-:S04]  /*07f0*/  SEL R5, RZ, 0x1, !P0 ;  /* 0x00000001ff057807 */ /* 0x000fc80004000000 */
[----:B------:R-:W-:-:S04]  /*0800*/  LOP3.LUT R5, R5, 0x1, R8, 0xf8, !PT ;  /* 0x0000000105057812 */ /* 0x000fc800078ef808 */
[----:B------:R-:W-:-:S04]  /*0810*/  LOP3.LUT R5, R5, R4, RZ, 0xc0, !PT ;  /* 0x0000000405057212 */ /* 0x000fc800078ec0ff */
[----:B------:R-:W-:-:S04]  /*0820*/  IADD3 R5, PT, PT, R8, R5, RZ ;  /* 0x0000000508057210 */ /* 0x000fc80007ffe0ff */
[----:B------:R-:W-:Y:S01]  /*0830*/  LOP3.LUT R0, R5, R0, RZ, 0xfc, !PT ;  /* 0x0000000005007212 */ /* 0x000fe200078efcff */
[----:B------:R-:W-:Y:S06]  /*0840*/  BRA `(.L_x_13) ;  /* 0x0000000000107947 */ /* 0x000fec0003800000 */
.L_x_12:
[----:B------:R-:W-:-:S04]  /*0850*/  LOP3.LUT R0, R0, 0x80000000, RZ, 0xc0, !PT ;  /* 0x8000000000007812 */ /* 0x000fc800078ec0ff */
[----:B------:R-:W-:Y:S01]  /*0860*/  LOP3.LUT R0, R0, 0x7f800000, RZ, 0xfc, !PT ;  /* 0x7f80000000007812 */ /* 0x000fe200078efcff */
[----:B------:R-:W-:Y:S06]  /*0870*/  BRA `(.L_x_13) ;  /* 0x0000000000047947 */ /* 0x000fec0003800000 */
.L_x_11:
[----:B------:R-:W-:-:S07]  /*0880*/  IMAD R0, R8, 0x800000, R0 ;  /* 0x0080000008007824 */ /* 0x000fce00078e0200 */
.L_x_13:
[----:B------:R-:W-:Y:S05]  /*0890*/  BSYNC.RECONVERGENT B2 ;  /* 0x0000000000027941 */ /* 0x000fea0003800200 */
.L_x_10:
[----:B------:R-:W-:Y:S05]  /*08a0*/  BRA `(.L_x_14) ;  /* 0x0000000000207947 */ /* 0x000fea0003800000 */
.L_x_9:
[----:B------:R-:W-:-:S04]  /*08b0*/  LOP3.LUT R0, R8, 0x80000000, R5, 0x48, !PT ;  /* 0x8000000008007812 */ /* 0x000fc800078e4805 */
[----:B------:R-:W-:Y:S01]  /*08c0*/  LOP3.LUT R0, R0, 0x7f800000, RZ, 0xfc, !PT ;  /* 0x7f80000000007812 */ /* 0x000fe200078efcff */
[----:B------:R-:W-:Y:S06]  /*08d0*/  BRA `(.L_x_14) ;  /* 0x0000000000147947 */ /* 0x000fec0003800000 */
.L_x_8:
[----:B------:R-:W-:Y:S01]  /*08e0*/  LOP3.LUT R0, R8, 0x80000000, R5, 0x48, !PT ;  /* 0x8000000008007812 */ /* 0x000fe200078e4805 */
[----:B------:R-:W-:Y:S06]  /*08f0*/  BRA `(.L_x_14) ;  /* 0x00000000000c7947 */ /* 0x000fec0003800000 */
.L_x_7:
[----:B------:R-:W0:Y:S01]  /*0900*/  MUFU.RSQ R0, -QNAN ;  /* 0xffc0000000007908 */ /* 0x000e220000001400 */
[----:B------:R-:W-:Y:S05]  /*0910*/  BRA `(.L_x_14) ;  /* 0x0000000000047947 */ /* 0x000fea0003800000 */
.L_x_6:
[----:B------:R-:W-:-:S07]  /*0920*/  FADD.FTZ R0, R0, 3 ;  /* 0x4040000000007421 */ /* 0x000fce0000010000 */
.L_x_14:
[----:B------:R-:W-:Y:S05]  /*0930*/  BSYNC.RECONVERGENT B0 ;  /* 0x0000000000007941 */ /* 0x000fea0003800200 */
.L_x_3:
[----:B------:R-:W-:Y:S02]  /*0940*/  IMAD.MOV.U32 R4, RZ, RZ, R2 ;  /* 0x000000ffff047224 */ /* 0x000fe400078e0002 */
[----:B------:R-:W-:-:S04]  /*0950*/  IMAD.MOV.U32 R5, RZ, RZ, 0x0 ;  /* 0x00000000ff057424 */ /* 0x000fc800078e00ff */
[----:B0-----:R-:W-:Y:S05]  /*0960*/  RET.REL.NODEC R4 `(_Z19update_like_stencilPfS_i) ;  /* 0xfffffff404a47950 */ /* 0x001fea0003c3ffff */
.L_x_15:
[----:B------:R-:W-:-:S00]  /*0970*/  BRA `(.L_x_15) ;  /* 0xfffffffc00fc7947 */ /* 0x000fc0000383ffff */
[----:B------:R-:W-:-:S00]  /*0980*/  NOP ;  /* 0x0000000000007918 */ /* 0x000fc00000000000 */
[----:B------:R-:W-:-:S00]  /*0990*/  NOP ;  /* 0x0000000000007918 */ /* 0x000fc00000000000 */
[----:B------:R-:W-:-:S00]  /*09a0*/  NOP ;  /* 0x0000000000007918 */ /* 0x000fc00000000000 */
[----:B------:R-:W-:-:S00]  /*09b0*/  NOP ;  /* 0x0000000000007918 */ /* 0x000fc00000000000 */
[----:B------:R-:W-:-:S00]  /*09c0*/  NOP ;  /* 0x0000000000007918 */ /* 0x000fc00000000000 */
[----:B------:R-:W-:-:S00]  /*09d0*/  NOP ;  /* 0x0000000000007918 */ /* 0x000fc00000000000 */
[----:B------:R-:W-:-:S00]  /*09e0*/  NOP ;  /* 0x0000000000007918 */ /* 0x000fc00000000000 */
[----:B------:R-:W-:-:S00]  /*09f0*/  NOP ;  /* 0x0000000000007918 */ /* 0x000fc00000000000 */
.L_x_37:


//--------------------- .text._Z13update_kernelPfiif --------------------------
	.section	.text._Z13update_kernelPfiif,"ax",@progbits
	.align	128
        .global         _Z13update_kernelPfiif
        .type           _Z13update_kernelPfiif,@function
        .size           _Z13update_kernelPfiif,(.L_x_39 - _Z13update_kernelPfiif)
        .other          _Z13update_kernelPfiif,@"STO_CUDA_ENTRY STV_DEFAULT"
_Z13update_kernelPfiif:
.text._Z13update_kernelPfiif:
[----:B------:R-:W-:Y:S01]  /*0000*/  LDC R1, c[0x0][0x37c] ;  /* 0x0000df00ff017b82 */ /* 0x000fe20000000800 */
[----:B------:R-:W0:Y:S07]  /*0010*/  S2R R3, SR_TID.X ;  /* 0x0000000000037919 */ /* 0x000e2e0000002100 */
[----:B------:R-:W0:Y:S01]  /*0020*/  S2UR UR4, SR_CTAID.X ;  /* 0x00000000000479c3 */ /* 0x000e220000002500 */
[----:B------:R-:W1:Y:S07]  /*0030*/  LDCU UR5, c[0x0][0x388] ;  /* 0x00007100ff0577ac */ /* 0x000e6e0008000800 */
[----:B------:R-:W0:Y:S02]  /*0040*/  LDC R2, c[0x0][0x360] ;  /* 0x0000d800ff027b82 */ /* 0x000e240000000800 */
[----:B0-----:R-:W-:-:S05]  /*0050*/  IMAD R2, R2, UR4, R3 ;  /* 0x0000000402027c24 */ /* 0x001fca000f8e0203 */
[----:B-1----:R-:W-:-:S04]  /*0060*/  ISETP.GE.AND P0, PT, R2, UR5, PT ;  /* 0x0000000502007c0c */ /* 0x002fc8000bf06270 */
[----:B------:R-:W-:-:S13]  /*0070*/  ISETP.LT.OR P0, PT, R2, RZ, P0 ;  /* 0x000000ff0200720c */ /* 0x000fda0000701670 */
[----:B------:R-:W-:Y:S05]  /*0080*/  @P0 EXIT ;  /* 0x000000000000094d */ /* 0x000fea0003800000 */
[----:B------:R-:W0:Y:S01]  /*0090*/  LDCU UR4, c[0x0][0x38c] ;  /* 0x00007180ff0477ac */ /* 0x000e220008000800 */
[----:B------:R-:W-:Y:S01]  /*00a0*/  BSSY.RECONVERGENT B0, `(.L_x_16) ;  /* 0x0000011000007945 */ /* 0x000fe20003800200 */
[----:B0-----:R-:W-:-:S04]  /*00b0*/  IADD3 R0, PT, PT, -R2, UR4, RZ ;  /* 0x0000000402007c10 */ /* 0x001fc8000fffe1ff */
[----:B------:R-:W-:-:S05]  /*00c0*/  IABS R0, R0 ;  /* 0x0000000000007213 */ /* 0x000fca0000000000 */
[----:B------:R-:W-:-:S05]  /*00d0*/  VIADD R0, R0, 0x1 ;  /* 0x0000000100007836 */ /* 0x000fca0000000000 */
[----:B------:R-:W-:-:S04]  /*00e0*/  I2FP.F32.U32 R0, R0 ;  /* 0x0000000000007245 */ /* 0x000fc80000201000 */
[----:B------:R0:W1:Y:S01]  /*00f0*/  MUFU.RSQ R3, R0 ;  /* 0x0000000000037308 */ /* 0x0000620000001400 */
[----:B------:R-:W-:-:S05]  /*0100*/  VIADD R4, R0, 0xf3000000 ;  /* 0xf300000000047836 */ /* 0x000fca0000000000 */
[----:B------:R-:W-:-:S13]  /*0110*/  ISETP.GT.U32.AND P0, PT, R4, 0x727fffff, PT ;  /* 0x727fffff0400780c */ /* 0x000fda0003f04070 */
[----:B01----:R-:W-:Y:S05]  /*0120*/  @!P0 BRA `(.L_x_17) ;  /* 0x0000000000108947 */ /* 0x003fea0003800000 */
[----:B------:R-:W-:-:S07]  /*0130*/  MOV R8, 0x150 ;  /* 0x0000015000087802 */ /* 0x000fce0000000f00 */
[----:B------:R-:W-:Y:S05]  /*0140*/  CALL.REL.NOINC `($__internal_1_$__cuda_sm20_sqrt_rn_f32_slowpath) ;  /* 0x00000004003c7944 */ /* 0x000fea0003c00000 */
[----:B------:R-:W-:Y:S01]  /*0150*/  IMAD.MOV.U32 R6, RZ, RZ, R3 ;  /* 0x000000ffff067224 */ /* 0x000fe200078e0003 */
[----:B------:R-:W-:Y:S06]  /*0160*/  BRA `(.L_x_18) ;  /* 0x0000000000107947 */ /* 0x000fec0003800000 */
.L_x_17:
[----:B------:R-:W-:Y:S01]  /*0170*/  FMUL.FTZ R5, R0, R3 ;  /* 0x0000000300057220 */ /* 0x000fe20000410000 */
[----:B------:R-:W-:-:S03]  /*0180*/  FMUL.FTZ R3, R3, 0.5 ;  /* 0x3f00000003037820 */ /* 0x000fc60000410000 */
[----:B------:R-:W-:-:S04]  /*0190*/  FFMA R0, -R5, R5, R0 ;  /* 0x0000000505007223 */ /* 0x000fc80000000100 */
[----:B------:R-:W-:-:S07]  /*01a0*/  FFMA R6, R0, R3, R5 ;  /* 0x0000000300067223 */ /* 0x000fce0000000005 */
.L_x_18:
[----:B------:R-:W-:Y:S05]  /*01b0*/  BSYNC.RECONVERGENT B0 ;  /* 0x0000000000007941 */ /* 0x000fea0003800200 */
.L_x_16:
[----:B------:R-:W0:Y:S02]  /*01c0*/  LDCU UR4, c[0x0][0x388] ;  /* 0x00007100ff0477ac */ /* 0x000e240008000800 */
[----:B0-----:R-:W-:Y:S01]  /*01d0*/  I2FP.F32.S32 R4, UR4 ;  /* 0x0000000400047c45 */ /* 0x001fe20008201400 */
[----:B------:R-:W0:Y:S03]  /*01e0*/  LDCU UR4, c[0x0][0x390] ;  /* 0x00007200ff0477ac */ /* 0x000e260008000800 */
[----:B------:R-:W1:Y:S01]  /*01f0*/  MUFU.RCP R3, R4 ;  /* 0x0000000400037308 */ /* 0x000e620000001000 */
[----:B0-----:R-:W-:Y:S01]  /*0200*/  MOV R5, UR4 ;  /* 0x0000000400057c02 */ /* 0x001fe20008000f00 */
[----:B-1----:R-:W-:-:S06]  /*0210*/  FFMA R0, -R4, R3, 1 ;  /* 0x3f80000004007423 */ /* 0x002fcc0000000103 */
[----:B------:R-:W0:Y:S01]  /*0220*/  FCHK P0, R5, R4 ;  /* 0x0000000405007302 */ /* 0x000e220000000000 */
[----:B------:R-:W-:-:S04]  /*0230*/  FFMA R0, R3, R0, R3 ;  /* 0x0000000003007223 */ /* 0x000fc80000000003 */
[----:B------:R-:W-:-:S04]  /*0240*/  FFMA R3, R0, UR4, RZ ;  /* 0x0000000400037c23 */ /* 0x000fc800080000ff */
[----:B------:R-:W-:-:S04]  /*0250*/  FFMA R8, -R4, R3, UR4 ;  /* 0x0000000404087e23 */ /* 0x000fc80008000103 */
[----:B------:R-:W-:Y:S01]  /*0260*/  FFMA R3, R0, R8, R3 ;  /* 0x0000000800037223 */ /* 0x000fe20000000003 */
[----:B0-----:R-:W-:Y:S06]  /*0270*/  @!P0 BRA `(.L_x_19) ;  /* 0x0000000000188947 */ /* 0x001fec0003800000 */
[----:B------:R-:W0:Y:S01]  /*0280*/  LDCU UR4, c[0x0][0x390] ;  /* 0x00007200ff0477ac */ /* 0x000e220008000800 */
[----:B------:R-:W-:Y:S01]  /*0290*/  IMAD.MOV.U32 R3, RZ, RZ, R4 ;  /* 0x000000ffff037224 */ /* 0x000fe200078e0004 */
[----:B------:R-:W-:Y:S01]  /*02a0*/  MOV R8, 0x2d0 ;  /* 0x000002d000087802 */ /* 0x000fe20000000f00 */
[----:B0-----:R-:W-:-:S07]  /*02b0*/  IMAD.U32 R0, RZ, RZ, UR4 ;  /* 0x00000004ff007e24 */ /* 0x001fce000f8e00ff */
[----:B------:R-:W-:Y:S05]  /*02c0*/  CALL.REL.NOINC `($__internal_2_$__cuda_sm3x_div_rn_noftz_f32_slowpath) ;  /* 0x0000000400347944 */ /* 0x000fea0003c00000 */
[----:B------:R-:W-:-:S07]  /*02d0*/  MOV R3, R0 ;  /* 0x0000000000037202 */ /* 0x000fce0000000f00 */
.L_x_19:
[----:B------:R-:W0:Y:S01]  /*02e0*/  MUFU.RCP R5, R6 ;  /* 0x0000000600057308 */ /* 0x000e220000001000 */
[----:B------:R-:W-:Y:S07]  /*02f0*/  BSSY.RECONVERGENT B0, `(.L_x_20) ;  /* 0x000000d000007945 */ /* 0x000fee0003800200 */
[----:B------:R-:W1:Y:S01]  /*0300*/  FCHK P0, R3, R6 ;  /* 0x0000000603007302 */ /* 0x000e620000000000 */
[----:B0-----:R-:W-:-:S04]  /*0310*/  FFMA R0, R5, -R6, 1 ;  /* 0x3f80000005007423 */ /* 0x001fc80000000806 */
[----:B------:R-:W-:-:S04]  /*0320*/  FFMA R0, R5, R0, R5 ;  /* 0x0000000005007223 */ /* 0x000fc80000000005 */
[----:B------:R-:W-:-:S04]  /*0330*/  FFMA R8, R0, R3, RZ ;  /* 0x0000000300087223 */ /* 0x000fc800000000ff */
[----:B------:R-:W-:-:S04]  /*0340*/  FFMA R5, R8, -R6, R3 ;  /* 0x8000000608057223 */ /* 0x000fc80000000003 */
[----:B------:R-:W-:Y:S01]  /*0350*/  FFMA R5, R0, R5, R8 ;  /* 0x0000000500057223 */ /* 0x000fe20000000008 */
[----:B-1----:R-:W-:Y:S06]  /*0360*/  @!P0 BRA `(.L_x_21) ;  /* 0x0000000000148947 */ /* 0x002fec0003800000 */
[----:B------:R-:W-:Y:S01]  /*0370*/  IMAD.MOV.U32 R0, RZ, RZ, R3 ;  /* 0x000000ffff007224 */ /* 0x000fe200078e0003 */
[----:B------:R-:W-:Y:S01]  /*0380*/  MOV R8, 0x3b0 ;  /* 0x000003b000087802 */ /* 0x000fe20000000f00 */
[----:B------:R-:W-:-:S07]  /*0390*/  IMAD.MOV.U32 R3, RZ, RZ, R6 ;  /* 0x000000ffff037224 */ /* 0x000fce00078e0006 */
[----:B------:R-:W-:Y:S05]  /*03a0*/  CALL.REL.NOINC `($__internal_2_$__cuda_sm3x_div_rn_noftz_f32_slowpath) ;  /* 0x0000000000fc7944 */ /* 0x000fea0003c00000 */
[----:B------:R-:W-:-:S07]  /*03b0*/  MOV R5, R0 ;  /* 0x0000000000057202 */ /* 0x000fce0000000f00 */
.L_x_21:
[----:B------:R-:W-:Y:S05]  /*03c0*/  BSYNC.RECONVERGENT B0 ;  /* 0x0000000000007941 */ /* 0x000fea0003800200 */
.L_x_20:
[----:B------:R-:W0:Y:S01]  /*03d0*/  MUFU.RCP R3, R4 ;  /* 0x0000000400037308 */ /* 0x000e220000001000 */
[----:B------:R-:W-:Y:S02]  /*03e0*/  UMOV UR4, 0x3a83126f ;  /* 0x3a83126f00047882 */ /* 0x000fe40000000000 */
[----:B------:R-:W-:-:S05]  /*03f0*/  IMAD.U32 R7, RZ, RZ, UR4 ;  /* 0x00000004ff077e24 */ /* 0x000fca000f8e00ff */
[----:B------:R-:W1:Y:S01]  /*0400*/  FCHK P0, R7, R4 ;  /* 0x0000000407007302 */ /* 0x000e620000000000 */
[----:B0-----:R-:W-:-:S04]  /*0410*/  FFMA R0, -R4, R3, 1 ;  /* 0x3f80000004007423 */ /* 0x001fc80000000103 */
[----:B------:R-:W-:-:S04]  /*0420*/  FFMA R0, R3, R0, R3 ;  /* 0x0000000003007223 */ /* 0x000fc80000000003 */
[----:B------:R-:W-:-:S04]  /*0430*/  FFMA R3, R0, 0.0010000000474974513054, RZ ;  /* 0x3a83126f00037823 */ /* 0x000fc800000000ff */
[----:B------:R-:W-:-:S04]  /*0440*/  FFMA R6, -R4, R3, 0.0010000000474974513054 ;  /* 0x3a83126f04067423 */ /* 0x000fc80000000103 */
[----:B------:R-:W-:Y:S01]  /*0450*/  FFMA R6, R0, R6, R3 ;  /* 0x0000000600067223 */ /* 0x000fe20000000003 */
[----:B-1----:R-:W-:Y:S06]  /*0460*/  @!P0 BRA `(.L_x_22) ;  /* 0x0000000000148947 */ /* 0x002fec0003800000 */
[----:B------:R-:W-:Y:S01]  /*0470*/  IMAD.MOV.U32 R0, RZ, RZ, 0x3a83126f ;  /* 0x3a83126fff007424 */ /* 0x000fe200078e00ff */
[----:B------:R-:W-:Y:S02]  /*0480*/  MOV R3, R4 ;  /* 0x0000000400037202 */ /* 0x000fe40000000f00 */
[----:B------:R-:W-:-:S07]  /*0490*/  MOV R8, 0x4b0 ;  /* 0x000004b000087802 */ /* 0x000fce0000000f00 */
[----:B------:R-:W-:Y:S05]  /*04a0*/  CALL.REL.NOINC `($__internal_2_$__cuda_sm3x_div_rn_noftz_f32_slowpath) ;  /* 0x0000000000bc7944 */ /* 0x000fea0003c00000 */
[----:B------:R-:W-:-:S07]  /*04b0*/  IMAD.MOV.U32 R6, RZ, RZ, R0 ;  /* 0x000000ffff067224 */ /* 0x000fce00078e0000 */
.L_x_22:
[----:B------:R-:W0:Y:S01]  /*04c0*/  MUFU.RCP R3, R4 ;  /* 0x0000000400037308 */ /* 0x000e220000001000 */
[----:B------:R-:W-:Y:S02]  /*04d0*/  UMOV UR4, 0x3a83126f ;  /* 0x3a83126f00047882 */ /* 0x000fe40000000000 */
[----:B------:R-:W-:-:S05]  /*04e0*/  IMAD.U32 R7, RZ, RZ, UR4 ;  /* 0x00000004ff077e24 */ /* 0x000fca000f8e00ff */
[----:B------:R-:W1:Y:S01]  /*04f0*/  FCHK P0, -R7, R4 ;  /* 0x0000000407007302 */ /* 0x000e620000000100 */
[----:B0-----:R-:W-:-:S04]  /*0500*/  FFMA R0, -R4, R3, 1 ;  /* 0x3f80000004007423 */ /* 0x001fc80000000103 */
[----:B------:R-:W-:-:S04]  /*0510*/  FFMA R0, R3, R0, R3 ;  /* 0x0000000003007223 */ /* 0x000fc80000000003 */
[----:B------:R-:W-:-:S04]  /*0520*/  FFMA R3, R0, -0.0010000000474974513054, RZ ;  /* 0xba83126f00037823 */ /* 0x000fc800000000ff */
[----:B------:R-:W-:-:S04]  /*0530*/  FFMA R8, -R4, R3, -0.0010000000474974513054 ;  /* 0xba83126f04087423 */ /* 0x000fc80000000103 */
[----:B------:R-:W-:Y:S01]  /*0540*/  FFMA R0, R0, R8, R3 ;  /* 0x0000000800007223 */ /* 0x000fe20000000003 */
[----:B-1----:R-:W-:Y:S06]  /*0550*/  @!P0 BRA `(.L_x_23) ;  /* 0x0000000000108947 */ /* 0x002fec0003800000 */
[----:B------:R-:W-:Y:S01]  /*0560*/  MOV R3, R4 ;  /* 0x0000000400037202 */ /* 0x000fe20000000f00 */
[----:B------:R-:W-:Y:S01]  /*0570*/  IMAD.MOV.U32 R0, RZ, RZ, -0x457ced91 ;  /* 0xba83126fff007424 */ /* 0x000fe200078e00ff */
[----:B------:R-:W-:-:S07]  /*0580*/  MOV R8, 0x5a0 ;  /* 0x000005a000087802 */ /* 0x000fce0000000f00 */
[----:B------:R-:W-:Y:S05]  /*0590*/  CALL.REL.NOINC `($__internal_2_$__cuda_sm3x_div_rn_noftz_f32_slowpath) ;  /* 0x0000000000807944 */ /* 0x000fea0003c00000 */
.L_x_23:
[C---:B------:R-:W-:Y:S01]  /*05a0*/  FSETP.GTU.AND P0, PT, R5.reuse, R0, PT ;  /* 0x000000000500720b */ /* 0x040fe20003f0c000 */
[----:B------:R-:W0:Y:S01]  /*05b0*/  LDCU.64 UR4, c[0x0][0x358] ;  /* 0x00006b00ff0477ac */ /* 0x000e220008000a00 */
[----:B------:R-:W-:-:S13]  /*05c0*/  FSETP.LTU.AND P1, PT, R5, R6, PT ;  /* 0x000000060500720b */ /* 0x000fda0003f29000 */
[----:B0-----:R-:W-:Y:S05]  /*05d0*/  @P0 EXIT P1 ;  /* 0x000000000000094d */ /* 0x001fea0000800000 */
[----:B------:R-:W0:Y:S02]  /*05e0*/  LDC.64 R6, c[0x0][0x380] ;  /* 0x0000e000ff067b82 */ /* 0x000e240000000a00 */
[----:B0-----:R-:W-:-:S05]  /*05f0*/  IMAD.WIDE.U32 R2, R2, 0x4, R6 ;  /* 0x0000000402027825 */ /* 0x001fca00078e0006 */
[----:B------:R-:W2:Y:S02]  /*0600*/  LDG.E R0, desc[UR4][R2.64] ;  /* 0x0000000402007981 */ /* 0x000ea4000c1e1900 */
[----:B--2---:R-:W-:-:S05]  /*0610*/  FADD R5, R0, R5 ;  /* 0x0000000500057221 */ /* 0x004fca0000000000 */
[----:B------:R-:W-:Y:S01]  /*0620*/  STG.E desc[UR4][R2.64], R5 ;  /* 0x0000000502007986 */ /* 0x000fe2000c101904 */
[----:B------:R-:W-:Y:S05]  /*0630*/  EXIT ;  /* 0x000000000000794d */ /* 0x000fea0003800000 */
        .weak           $__internal_1_$__cuda_sm20_sqrt_rn_f32_slowpath
        .type           $__internal_1_$__cuda_sm20_sqrt_rn_f32_slowpath,@function
        .size           $__internal_1_$__cuda_sm20_sqrt_rn_f32_slowpath,($__internal_2_$__cuda_sm3x_div_rn_noftz_f32_slowpath - $__internal_1_$__cuda_sm20_sqrt_rn_f32_slowpath)
$__internal_1_$__cuda_sm20_sqrt_rn_f32_slowpath:
[----:B------:R-:W-:-:S13]  /*0640*/  LOP3.LUT P0, RZ, R0, 0x7fffffff, RZ, 0xc0, !PT ;  /* 0x7fffffff00ff7812 */ /* 0x000fda000780c0ff */
[----:B------:R-:W-:Y:S01]  /*0650*/  @!P0 IMAD.MOV.U32 R3, RZ, RZ, R0 ;  /* 0x000000ffff038224 */ /* 0x000fe200078e0000 */
[----:B------:R-:W-:Y:S06]  /*0660*/  @!P0 BRA `(.L_x_24) ;  /* 0x0000000000408947 */ /* 0x000fec0003800000 */
[----:B------:R-:W-:-:S13]  /*0670*/  FSETP.GEU.FTZ.AND P0, PT, R0, RZ, PT ;  /* 0x000000ff0000720b */ /* 0x000fda0003f1e000 */
[----:B------:R-:W-:Y:S01]  /*0680*/  @!P0 MOV R3, 0x7fffffff ;  /* 0x7fffffff00038802 */ /* 0x000fe20000000f00 */
[----:B------:R-:W-:Y:S06]  /*0690*/  @!P0 BRA `(.L_x_24) ;  /* 0x0000000000348947 */ /* 0x000fec0003800000 */
[----:B------:R-:W-:-:S13]  /*06a0*/  FSETP.GTU.FTZ.AND P0, PT, |R0|, +INF , PT ;  /* 0x7f8000000000780b */ /* 0x000fda0003f1c200 */
[----:B------:R-:W-:Y:S01]  /*06b0*/  @P0 FADD.FTZ R3, R0, 1 ;  /* 0x3f80000000030421 */ /* 0x000fe20000010000 */
[----:B------:R-:W-:Y:S06]  /*06c0*/  @P0 BRA `(.L_x_24) ;  /* 0x0000000000280947 */ /* 0x000fec0003800000 */
[----:B------:R-:W-:-:S13]  /*06d0*/  FSETP.NEU.FTZ.AND P0, PT, |R0|, +INF , PT ;  /* 0x7f8000000000780b */ /* 0x000fda0003f1d200 */
[----:B------:R-:W-:-:S04]  /*06e0*/  @P0 FFMA R4, R0, 1.84467440737095516160e+19, RZ ;  /* 0x5f80000000040823 */ /* 0x000fc800000000ff */
[----:B------:R-:W0:Y:S02]  /*06f0*/  @P0 MUFU.RSQ R3, R4 ;  /* 0x0000000400030308 */ /* 0x000e240000001400 */
[----:B0-----:R-:W-:Y:S01]  /*0700*/  @P0 FMUL.FTZ R5, R4, R3 ;  /* 0x0000000304050220 */ /* 0x001fe20000410000 */
[----:B------:R-:W-:Y:S01]  /*0710*/  @P0 FMUL.FTZ R7, R3, 0.5 ;  /* 0x3f00000003070820 */ /* 0x000fe20000410000 */
[----:B------:R-:W-:Y:S02]  /*0720*/  @!P0 IMAD.MOV.U32 R3, RZ, RZ, R0 ;  /* 0x000000ffff038224 */ /* 0x000fe400078e0000 */
[----:B------:R-:W-:-:S04]  /*0730*/  @P0 FADD.FTZ R6, -R5, -RZ ;  /* 0x800000ff05060221 */ /* 0x000fc80000010100 */
[----:B------:R-:W-:-:S04]  /*0740*/  @P0 FFMA R6, R5, R6, R4 ;  /* 0x0000000605060223 */ /* 0x000fc80000000004 */
[----:B------:R-:W-:-:S04]  /*0750*/  @P0 FFMA R6, R6, R7, R5 ;  /* 0x0000000706060223 */ /* 0x000fc80000000005 */
[----:B------:R-:W-:-:S07]  /*0760*/  @P0 FMUL.FTZ R3, R6, 2.3283064365386962891e-10 ;  /* 0x2f80000006030820 */ /* 0x000fce0000410000 */
.L_x_24:
[----:B------:R-:W-:Y:S02]  /*0770*/  HFMA2 R5, -RZ, RZ, 0, 0 ;  /* 0x00000000ff057431 */ /* 0x000fe400000001ff */
[----:B------:R-:W-:-:S04]  /*0780*/  IMAD.MOV.U32 R4, RZ, RZ, R8 ;  /* 0x000000ffff047224 */ /* 0x000fc800078e0008 */
[----:B------:R-:W-:Y:S05]  /*0790*/  RET.REL.NODEC R4 `(_Z13update_kernelPfiif) ;  /* 0xfffffff804187950 */ /* 0x000fea0003c3ffff */
        .weak           $__internal_2_$__cuda_sm3x_div_rn_noftz_f32_slowpath
        .type           $__internal_2_$__cuda_sm3x_div_rn_noftz_f32_slowpath,@function
        .size           $__internal_2_$__cuda_sm3x_div_rn_noftz_f32_slowpath,(.L_x_39 - $__internal_2_$__cuda_sm3x_div_rn_noftz_f32_slowpath)
$__internal_2_$__cuda_sm3x_div_rn_noftz_f32_slowpath:
[----:B------:R-:W-:Y:S01]  /*07a0*/  SHF.R.U32.HI R9, RZ, 0x17, R3 ;  /* 0x00000017ff097819 */ /* 0x000fe20000011603 */
[----:B------:R-:W-:Y:S01]  /*07b0*/  BSSY.RECONVERGENT B1, `(.L_x_25) ;  /* 0x0000062000017945 */ /* 0x000fe20003800200 */
[----:B------:R-:W-:Y:S02]  /*07c0*/  SHF.R.U32.HI R7, RZ, 0x17, R0 ;  /* 0x00000017ff077819 */ /* 0x000fe40000011600 */
[----:B------:R-:W-:Y:S02]  /*07d0*/  LOP3.LUT R14, R9, 0xff, RZ, 0xc0, !PT ;  /* 0x000000ff090e7812 */ /* 0x000fe400078ec0ff */
[----:B------:R-:W-:-:S03]  /*07e0*/  LOP3.LUT R12, R7, 0xff, RZ, 0xc0, !PT ;  /* 0x000000ff070c7812 */ /* 0x000fc600078ec0ff */
[----:B------:R-:W-:Y:S02]  /*07f0*/  VIADD R10, R14, 0xffffffff ;  /* 0xffffffff0e0a7836 */ /* 0x000fe40000000000 */
[----:B------:R-:W-:-:S03]  /*0800*/  VIADD R9, R12, 0xffffffff ;  /* 0xffffffff0c097836 */ /* 0x000fc60000000000 */
[----:B------:R-:W-:-:S04]  /*0810*/  ISETP.GT.U32.AND P0, PT, R10, 0xfd, PT ;  /* 0x000000fd0a00780c */ /* 0x000fc80003f04070 */
[----:B------:R-:W-:-:S13]  /*0820*/  ISETP.GT.U32.OR P0, PT, R9, 0xfd, P0 ;  /* 0x000000fd0900780c */ /* 0x000fda0000704470 */
[----:B------:R-:W-:Y:S01]  /*0830*/  @!P0 MOV R7, RZ ;  /* 0x000000ff00078202 */ /* 0x000fe20000000f00 */
[----:B------:R-:W-:Y:S06]  /*0840*/  @!P0 BRA `(.L_x_26) ;  /* 0x00000000005c8947 */ /* 0x000fec0003800000 */
[----:B------:R-:W-:Y:S02]  /*0850*/  FSETP.GTU.FTZ.AND P0, PT, |R0|, +INF , PT ;  /* 0x7f8000000000780b */ /* 0x000fe40003f1c200 */
[----:B------:R-:W-:-:S04]  /*0860*/  FSETP.GTU.FTZ.AND P1, PT, |R3|, +INF , PT ;  /* 0x7f8000000300780b */ /* 0x000fc80003f3c200 */
[----:B------:R-:W-:-:S13]  /*0870*/  PLOP3.LUT P0, PT, P0, P1, PT, 0xf8, 0x8f ;  /* 0x00000000008f781c */ /* 0x000fda0000703f70 */
[----:B------:R-:W-:Y:S05]  /*0880*/  @P0 BRA `(.L_x_27) ;  /* 0x00000004004c0947 */ /* 0x000fea0003800000 */
[----:B------:R-:W-:-:S13]  /*0890*/  LOP3.LUT P0, RZ, R3, 0x7fffffff, R0, 0xc8, !PT ;  /* 0x7fffffff03ff7812 */ /* 0x000fda000780c800 */
[----:B------:R-:W-:Y:S05]  /*08a0*/  @!P0 BRA `(.L_x_28) ;  /* 0x00000004003c8947 */ /* 0x000fea0003800000 */
[C---:B------:R-:W-:Y:S02]  /*08b0*/  FSETP.NEU.FTZ.AND P2, PT, |R0|.reuse, +INF , PT ;  /* 0x7f8000000000780b */ /* 0x040fe40003f5d200 */
[----:B------:R-:W-:Y:S02]  /*08c0*/  FSETP.NEU.FTZ.AND P1, PT, |R3|, +INF , PT ;  /* 0x7f8000000300780b */ /* 0x000fe40003f3d200 */
[----:B------:R-:W-:-:S11]  /*08d0*/  FSETP.NEU.FTZ.AND P0, PT, |R0|, +INF , PT ;  /* 0x7f8000000000780b */ /* 0x000fd60003f1d200 */
[----:B------:R-:W-:Y:S05]  /*08e0*/  @!P1 BRA !P2, `(.L_x_28) ;  /* 0x00000004002c9947 */ /* 0x000fea0005000000 */
[----:B------:R-:W-:-:S04]  /*08f0*/  LOP3.LUT P2, RZ, R0, 0x7fffffff, RZ, 0xc0, !PT ;  /* 0x7fffffff00ff7812 */ /* 0x000fc8000784c0ff */
[----:B------:R-:W-:-:S13]  /*0900*/  PLOP3.LUT P1, PT, P1, P2, PT, 0x2f, 0xf2 ;  /* 0x0000000000f2781c */ /* 0x000fda0000f24577 */
[----:B------:R-:W-:Y:S05]  /*0910*/  @P1 BRA `(.L_x_29) ;  /* 0x0000000400181947 */ /* 0x000fea0003800000 */
[----:B------:R-:W-:-:S04]  /*0920*/  LOP3.LUT P1, RZ, R3, 0x7fffffff, RZ, 0xc0, !PT ;  /* 0x7fffffff03ff7812 */ /* 0x000fc8000782c0ff */
[----:B------:R-:W-:-:S13]  /*0930*/  PLOP3.LUT P0, PT, P0, P1, PT, 0x2f, 0xf2 ;  /* 0x0000000000f2781c */ /* 0x000fda0000702577 */
[----:B------:R-:W-:Y:S05]  /*0940*/  @P0 BRA `(.L_x_30) ;  /* 0x0000000400000947 */ /* 0x000fea0003800000 */
[----:B------:R-:W-:Y:S02]  /*0950*/  ISETP.GE.AND P0, PT, R9, RZ, PT ;  /* 0x000000ff0900720c */ /* 0x000fe40003f06270 */
[----:B------:R-:W-:-:S11]  /*0960*/  ISETP.GE.AND P1, PT, R10, RZ, PT ;  /* 0x000000ff0a00720c */ /* 0x000fd60003f26270 */
[----:B------:R-:W-:Y:S02]  /*0970*/  @P0 IMAD.MOV.U32 R7, RZ, RZ, RZ ;  /* 0x000000ffff070224 */ /* 0x000fe400078e00ff */
[----:B------:R-:W-:Y:S01]  /*0980*/  @!P0 FFMA R0, R0, 1.84467440737095516160e+19, RZ ;  /* 0x5f80000000008823 */ /* 0x000fe200000000ff */
[----:B------:R-:W-:Y:S02]  /*0990*/  @!P0 IMAD.MOV.U32 R7, RZ, RZ, -0x40 ;  /* 0xffffffc0ff078424 */ /* 0x000fe400078e00ff */
[----:B------:R-:W-:-:S03]  /*09a0*/  @!P1 FFMA R3, R3, 1.84467440737095516160e+19, RZ ;  /* 0x5f80000003039823 */ /* 0x000fc600000000ff */
[----:B------:R-:W-:-:S07]  /*09b0*/  @!P1 IADD3 R7, PT, PT, R7, 0x40, RZ ;  /* 0x0000004007079810 */ /* 0x000fce0007ffe0ff */
.L_x_26:
[----:B------:R-:W-:Y:S01]  /*09c0*/  LEA R10, R14, 0xc0800000, 0x17 ;  /* 0xc08000000e0a7811 */ /* 0x000fe200078eb8ff */
[----:B------:R-:W-:Y:S04]  /*09d0*/  BSSY.RECONVERGENT B2, `(.L_x_31) ;  /* 0x0000036000027945 */ /* 0x000fe80003800200 */
[----:B------:R-:W-:Y:S02]  /*09e0*/  IMAD.IADD R10, R3, 0x1, -R10 ;  /* 0x00000001030a7824 */ /* 0x000fe400078e0a0a */
[----:B------:R-:W-:Y:S02]  /*09f0*/  VIADD R3, R12, 0xffffff81 ;  /* 0xffffff810c037836 */ /* 0x000fe40000000000 */
[----:B------:R0:W1:Y:S01]  /*0a00*/  MUFU.RCP R9, R10 ;  /* 0x0000000a00097308 */ /* 0x0000620000001000 */
[----:B------:R-:W-:Y:S01]  /*0a10*/  FADD.FTZ R11, -R10, -RZ ;  /* 0x800000ff0a0b7221 */ /* 0x000fe20000010100 */
[C---:B------:R-:W-:Y:S01]  /*0a20*/  IMAD R0, R3.reuse, -0x800000, R0 ;  /* 0xff80000003007824 */ /* 0x040fe200078e0200 */
[----:B0-----:R-:W-:-:S04]  /*0a30*/  IADD3 R10, PT, PT, R3, 0x7f, -R14 ;  /* 0x0000007f030a7810 */ /* 0x001fc80007ffe80e */
[----:B------:R-:W-:Y:S01]  /*0a40*/  IADD3 R10, PT, PT, R10, R7, RZ ;  /* 0x000000070a0a7210 */ /* 0x000fe20007ffe0ff */
[----:B-1----:R-:W-:-:S04]  /*0a50*/  FFMA R12, R9, R11, 1 ;  /* 0x3f800000090c7423 */ /* 0x002fc8000000000b */
        /* <DEDUP_REMOVED lines=20> */
[CCC-:B------:R-:W-:Y:S01]  /*0ba0*/  FFMA.RM R10, R16.reuse, R12.reuse, R9.reuse ;  /* 0x0000000c100a7223 */ /* 0x1c0fe20000004009 */
[C---:B------:R-:W-:Y:S02]  /*0bb0*/  ISETP.NE.AND P2, PT, R11.reuse, RZ, PT ;  /* 0x000000ff0b00720c */ /* 0x040fe40003f45270 */
[----:B------:R-:W-:Y:S02]  /*0bc0*/  ISETP.NE.AND P1, PT, R11, RZ, PT ;  /* 0x000000ff0b00720c */ /* 0x000fe40003f25270 */
[----:B------:R-:W-:Y:S01]  /*0bd0*/  LOP3.LUT R7, R3, 0x7fffff, RZ, 0xc0, !PT ;  /* 0x007fffff03077812 */ /* 0x000fe200078ec0ff */
[----:B------:R-:W-:Y:S01]  /*0be0*/  FFMA.RP R3, R16, R12, R9 ;  /* 0x0000000c10037223 */ /* 0x000fe20000008009 */
[----:B------:R-:W-:Y:S01]  /*0bf0*/  IADD3 R12, PT, PT, R11, 0x20, RZ ;  /* 0x000000200b0c7810 */ /* 0x000fe20007ffe0ff */
[----:B------:R-:W-:Y:S01]  /*0c00*/  IMAD.MOV R9, RZ, RZ, -R11 ;  /* 0x000000ffff097224 */ /* 0x000fe200078e0a0b */
[----:B------:R-:W-:-:S02]  /*0c10*/  LOP3.LUT R7, R7, 0x800000, RZ, 0xfc, !PT ;  /* 0x0080000007077812 */ /* 0x000fc400078efcff */
        /* <DEDUP_REMOVED lines=9> */
[----:B------:R-:W-:-:S05]  /*0cb0*/  LOP3.LUT R3, R3, R10, RZ, 0xc0, !PT ;  /* 0x0000000a03037212 */ /* 0x000fca00078ec0ff */
[----:B------:R-:W-:-:S05]  /*0cc0*/  IMAD.IADD R3, R12, 0x1, R3 ;  /* 0x000000010c037824 */ /* 0x000fca00078e0203 */
[----:B------:R-:W-:Y:S01]  /*0cd0*/  LOP3.LUT R0, R3, R0, RZ, 0xfc, !PT ;  /* 0x0000000003007212 */ /* 0x000fe200078efcff */
[----:B------:R-:W-:Y:S06]  /*0ce0*/  BRA `(.L_x_34) ;  /* 0x0000000000107947 */ /* 0x000fec0003800000 */
.L_x_33:
[----:B------:R-:W-:-:S04]  /*0cf0*/  LOP3.LUT R0, R0, 0x80000000, RZ, 0xc0, !PT ;  /* 0x8000000000007812 */ /* 0x000fc800078ec0ff */
[----:B------:R-:W-:Y:S01]  /*0d00*/  LOP3.LUT R0, R0, 0x7f800000, RZ, 0xfc, !PT ;  /* 0x7f80000000007812 */ /* 0x000fe200078efcff */
[----:B------:R-:W-:Y:S06]  /*0d10*/  BRA `(.L_x_34) ;  /* 0x0000000000047947 */ /* 0x000fec0003800000 */
.L_x_32:
[----:B------:R-:W-:-:S07]  /*0d20*/  LEA R0, R10, R0, 0x17 ;  /* 0x000000000a007211 */ /* 0x000fce00078eb8ff */
.L_x_34:
[----:B------:R-:W-:Y:S05]  /*0d30*/  BSYNC.RECONVERGENT B2 ;  /* 0x0000000000027941 */ /* 0x000fea0003800200 */
.L_x_31:
[----:B------:R-:W-:Y:S05]  /*0d40*/  BRA `(.L_x_35) ;  /* 0x0000000000207947 */ /* 0x000fea0003800000 */
.L_x_30:
[----:B------:R-:W-:-:S04]  /*0d50*/  LOP3.LUT R0, R3, 0x80000000, R0, 0x48, !PT ;  /* 0x8000000003007812 */ /* 0x000fc800078e4800 */
[----:B------:R-:W-:Y:S01]  /*0d60*/  LOP3.LUT R0, R0, 0x7f800000, RZ, 0xfc, !PT ;  /* 0x7f80000000007812 */ /* 0x000fe200078efcff */
[----:B------:R-:W-:Y:S06]  /*0d70*/  BRA `(.L_x_35) ;  /* 0x0000000000147947 */ /* 0x000fec0003800000 */
.L_x_29:
[----:B------:R-:W-:Y:S01]  /*0d80*/  LOP3.LUT R0, R3, 0x80000000, R0, 0x48, !PT ;  /* 0x8000000003007812 */ /* 0x000fe200078e4800 */
[----:B------:R-:W-:Y:S06]  /*0d90*/  BRA `(.L_x_35) ;  /* 0x00000000000c7947 */ /* 0x000fec0003800000 */
.L_x_28:
[----:B------:R-:W0:Y:S01]  /*0da0*/  MUFU.RSQ R0, -QNAN ;  /* 0xffc0000000007908 */ /* 0x000e220000001400 */
[----:B------:R-:W-:Y:S05]  /*0db0*/  BRA `(.L_x_35) ;  /* 0x0000000000047947 */ /* 0x000fea0003800000 */
.L_x_27:
[----:B------:R-:W-:-:S07]  /*0dc0*/  FADD.FTZ R0, R0, R3 ;  /* 0x0000000300007221 */ /* 0x000fce0000010000 */
.L_x_35:
[----:B------:R-:W-:Y:S05]  /*0dd0*/  BSYNC.RECONVERGENT B1 ;  /* 0x0000000000017941 */ /* 0x000fea0003800200 */
.L_x_25:
[----:B------:R-:W-:-:S04]  /*0de0*/  IMAD.MOV.U32 R9, RZ, RZ, 0x0 ;  /* 0x00000000ff097424 */ /* 0x000fc800078e00ff */
[----:B0-----:R-:W-:Y:S05]  /*0df0*/  RET.REL.NODEC R8 `(_Z13update_kernelPfiif) ;  /* 0xfffffff008807950 */ /* 0x001fea0003c3ffff */
.L_x_36:
        /* <DEDUP_REMOVED lines=16> */
.L_x_39:


//--------------------- .nv.global.init           --------------------------
	.section	.nv.global.init,"aw",@progbits
.nv.global.init:
	.type		$str,@object
	.size		$str,(.L_0 - $str)
$str:
        /*0000*/ 	.byte	0x25, 0x64, 0x0a, 0x00
.L_0:


//--------------------- .nv.shared.reserved.0     --------------------------
	.section	.nv.shared.reserved.0,"aw",@nobits
	.weak		__nv_reservedSMEM_offset_0_alias
	.size		__nv_reservedSMEM_offset_0_alias, 0, 64
	.other		__nv_reservedSMEM_offset_0_alias,@"STO_CUDA_RESERVED_SHARED STV_DEFAULT"
__nv_reservedSMEM_offset_0_alias:
	.zero		0
	.zero		64


//--------------------- .nv.constant0._Z19update_like_stencilPfS_i --------------------------
	.section	.nv.constant0._Z19update_like_stencilPfS_i,"a",@progbits
	.sectionflags	@""
	.align	4
.nv.constant0._Z19update_like_stencilPfS_i:
	.zero		916


//--------------------- .nv.constant0._Z13update_kernelPfiif --------------------------
	.section	.nv.constant0._Z13update_kernelPfiif,"a",@progbits
	.sectionflags	@""
	.align	4
.nv.constant0._Z13update_kernelPfiif:
	.zero		916


//--------------------- SYMBOLS --------------------------

	.type		.nv.reservedSmem.offset0,@object
	.size		.nv.reservedSmem.offset0,0x4
	.type		vprintf,@function
